	.headerflags	@"EF_CUDA_TEXMODE_UNIFIED EF_CUDA_64BIT_ADDRESS EF_CUDA_ACCELERATORS EF_CUDA_SM90 EF_CUDA_VIRTUAL_SM(EF_CUDA_SM90)"
	.elftype	@"ET_EXEC"


//--------------------- .nv.info                  --------------------------
	.section	.nv.info,"",@"SHT_CUDA_INFO"
	.align	4


	//----- nvinfo : EIATTR_REGCOUNT
	.align		4
        /*0000*/ 	.byte	0x04, 0x2f
        /*0002*/ 	.short	(.L_1 - .L_0)
	.align		4
.L_0:
        /*0004*/ 	.word	index@(triton_poi_fused_leaky_relu_4)
        /*0008*/ 	.word	0x00000020


	//----- nvinfo : EIATTR_MIN_STACK_SIZE
	.align		4
.L_1:
        /*000c*/ 	.byte	0x04, 0x12
        /*000e*/ 	.short	(.L_3 - .L_2)
	.align		4
.L_2:
        /*0010*/ 	.word	index@(triton_poi_fused_leaky_relu_4)
        /*0014*/ 	.word	0x00000000


	//----- nvinfo : EIATTR_FRAME_SIZE
	.align		4
.L_3:
        /*0018*/ 	.byte	0x04, 0x11
        /*001a*/ 	.short	(.L_5 - .L_4)
	.align		4
.L_4:
        /*001c*/ 	.word	index@(triton_poi_fused_leaky_relu_4)
        /*0020*/ 	.word	0x00000000


	//----- nvinfo : EIATTR_MIN_STACK_SIZE
	.align		4
.L_5:
        /*0024*/ 	.byte	0x04, 0x12
        /*0026*/ 	.short	(.L_7 - .L_6)
	.align		4
.L_6:
        /*0028*/ 	.word	index@(triton_poi_fused_leaky_relu_4)
        /*002c*/ 	.word	0x00000000
.L_7:


//--------------------- .nv.info.triton_poi_fused_leaky_relu_4 --------------------------
	.section	.nv.info.triton_poi_fused_leaky_relu_4,"",@"SHT_CUDA_INFO"
	.sectionflags	@""
	.align	4


	//----- nvinfo : EIATTR_CUDA_API_VERSION
	.align		4
        /*0000*/ 	.byte	0x04, 0x37
        /*0002*/ 	.short	(.L_9 - .L_8)
.L_8:
        /*0004*/ 	.word	0x0000007c


	//----- nvinfo : EIATTR_KPARAM_INFO
	.align		4
.L_9:
        /*0008*/ 	.byte	0x04, 0x17
        /*000a*/ 	.short	(.L_11 - .L_10)
.L_10:
        /*000c*/ 	.word	0x00000000
        /*0010*/ 	.short	0x0003
        /*0012*/ 	.short	0x0018
        /*0014*/ 	.byte	0x00, 0xf0, 0x11, 0x00


	//----- nvinfo : EIATTR_KPARAM_INFO
	.align		4
.L_11:
        /*0018*/ 	.byte	0x04, 0x17
        /*001a*/ 	.short	(.L_13 - .L_12)
.L_12:
        /*001c*/ 	.word	0x00000000
        /*0020*/ 	.short	0x0002
        /*0022*/ 	.short	0x0010
        /*0024*/ 	.byte	0x00, 0xf4, 0x21, 0x00


	//----- nvinfo : EIATTR_KPARAM_INFO
	.align		4
.L_13:
        /*0028*/ 	.byte	0x04, 0x17
        /*002a*/ 	.short	(.L_15 - .L_14)
.L_14:
        /*002c*/ 	.word	0x00000000
        /*0030*/ 	.short	0x0001
        /*0032*/ 	.short	0x0008
        /*0034*/ 	.byte	0x00, 0xf4, 0x21, 0x00


	//----- nvinfo : EIATTR_KPARAM_INFO
	.align		4
.L_15:
        /*0038*/ 	.byte	0x04, 0x17
        /*003a*/ 	.short	(.L_17 - .L_16)
.L_16:
        /*003c*/ 	.word	0x00000000
        /*0040*/ 	.short	0x0000
        /*0042*/ 	.short	0x0000
        /*0044*/ 	.byte	0x00, 0xf4, 0x21, 0x00


	//----- nvinfo : EIATTR_SPARSE_MMA_MASK
	.align		4
.L_17:
        /*0048*/ 	.byte	0x03, 0x50
        /*004a*/ 	.short	0x0000


	//----- nvinfo : EIATTR_MAXREG_COUNT
	.align		4
        /*004c*/ 	.byte	0x03, 0x1b
        /*004e*/ 	.short	0x00ff


	//----- nvinfo : EIATTR_EXIT_INSTR_OFFSETS
	.align		4
        /*0050*/ 	.byte	0x04, 0x1c
        /*0052*/ 	.short	(.L_19 - .L_18)


	//   ....[0]....
.L_18:
        /*0054*/ 	.word	0x00000e00


	//----- nvinfo : EIATTR_REQNTID
	.align		4
.L_19:
        /*0058*/ 	.byte	0x04, 0x10
        /*005a*/ 	.short	(.L_21 - .L_20)
.L_20:
        /*005c*/ 	.word	0x00000080
        /*0060*/ 	.word	0x00000001
        /*0064*/ 	.word	0x00000001


	//----- nvinfo : EIATTR_CBANK_PARAM_SIZE
	.align		4
.L_21:
        /*0068*/ 	.byte	0x03, 0x19
        /*006a*/ 	.short	0x001c


	//----- nvinfo : EIATTR_PARAM_CBANK
	.align		4
        /*006c*/ 	.byte	0x04, 0x0a
        /*006e*/ 	.short	(.L_23 - .L_22)
	.align		4
.L_22:
        /*0070*/ 	.word	index@(.nv.constant0.triton_poi_fused_leaky_relu_4)
        /*0074*/ 	.short	0x0210
        /*0076*/ 	.short	0x001c


	//----- nvinfo : EIATTR_SW_WAR
	.align		4
.L_23:
        /*0078*/ 	.byte	0x04, 0x36
        /*007a*/ 	.short	(.L_25 - .L_24)
.L_24:
        /*007c*/ 	.word	0x00000008
.L_25:


//--------------------- .nv.callgraph             --------------------------
	.section	.nv.callgraph,"",@"SHT_CUDA_CALLGRAPH"
	.align	4
	.sectionentsize	8
	.align		4
        /*0000*/ 	.word	0x00000000
	.align		4
        /*0004*/ 	.word	0xffffffff
	.align		4
        /*0008*/ 	.word	0x00000000
	.align		4
        /*000c*/ 	.word	0xfffffffe
	.align		4
        /*0010*/ 	.word	0x00000000
	.align		4
        /*0014*/ 	.word	0xfffffffd
	.align		4
        /*0018*/ 	.word	0x00000000
	.align		4
        /*001c*/ 	.word	0xfffffffc


//--------------------- .text.triton_poi_fused_leaky_relu_4 --------------------------
	.section	.text.triton_poi_fused_leaky_relu_4,"ax",@progbits
	.align	128
        .global         triton_poi_fused_leaky_relu_4
        .type           triton_poi_fused_leaky_relu_4,@function
        .size           triton_poi_fused_leaky_relu_4,(.L_x_1 - triton_poi_fused_leaky_relu_4)
        .other          triton_poi_fused_leaky_relu_4,@"STO_CUDA_ENTRY STV_DEFAULT"
triton_poi_fused_leaky_relu_4:
.text.triton_poi_fused_leaky_relu_4:
[----:B------:R-:W-:Y:S01]  /*0000*/  LDC R1, c[0x0][0x28] ;  /* 0x00000a00ff017b82 */ /* 0x000fe20000000800 */
[----:B------:R-:W1:Y:S01]  /*0010*/  S2R R0, SR_TID.X ;  /* 0x0000000000007919 */ /* 0x000e620000002100 */
[----:B------:R-:W-:Y:S01]  /*0020*/  ULDC.64 UR4, c[0x0][0x208] ;  /* 0x0000820000047ab9 */ /* 0x000fe20000000a00 */
[----:B------:R-:W2:Y:S01]  /*0030*/  S2R R3, SR_CTAID.X ;  /* 0x0000000000037919 */ /* 0x000ea20000002500 */
[----:B-1----:R-:W-:Y:S01]  /*0040*/  IMAD.SHL.U32 R0, R0, 0x4, RZ ;  /* 0x0000000400007824 */ /* 0x002fe200078e00ff */
[----:B--2---:R-:W-:-:S04]  /*0050*/  SHF.R.S32.HI R2, RZ, 0x15, R3 ;  /* 0x00000015ff027819 */ /* 0x004fc80000011403 */
[----:B------:R-:W-:-:S05]  /*0060*/  LOP3.LUT R0, R0, 0x1fc, RZ, 0xc0, !PT ;  /* 0x000001fc00007812 */ /* 0x000fca00078ec0ff */
[----:B------:R-:W-:Y:S01]  /*0070*/  IMAD R0, R3, 0x400, R0 ;  /* 0x0000040003007824 */ /* 0x000fe200078e0200 */
[----:B------:R-:W-:-:S03]  /*0080*/  SGXT R3, R2, 0x1 ;  /* 0x000000010203781a */ /* 0x000fc60000000200 */
[C---:B------:R-:W-:Y:S01]  /*0090*/  VIADD R10, R0.reuse, 0x1 ;  /* 0x00000001000a7836 */ /* 0x040fe20000000000 */
[----:B------:R-:W-:Y:S01]  /*00a0*/  SHF.R.S32.HI R9, RZ, 0x1f, R0 ;  /* 0x0000001fff097819 */ /* 0x000fe20000011400 */
[C---:B------:R-:W-:Y:S02]  /*00b0*/  VIADD R8, R0.reuse, 0x2 ;  /* 0x0000000200087836 */ /* 0x040fe40000000000 */
[C---:B------:R-:W-:Y:S01]  /*00c0*/  VIADD R4, R0.reuse, 0x200 ;  /* 0x0000020000047836 */ /* 0x040fe20000000000 */
[C---:B------:R-:W-:Y:S01]  /*00d0*/  LEA.HI R6, R3.reuse, R10, RZ, 0x8 ;  /* 0x0000000a03067211 */ /* 0x040fe200078f40ff */
[----:B------:R-:W-:Y:S01]  /*00e0*/  VIADD R12, R0, 0x3 ;  /* 0x00000003000c7836 */ /* 0x000fe20000000000 */
[C---:B------:R-:W-:Y:S02]  /*00f0*/  LEA.HI R2, R3.reuse, R8, RZ, 0x8 ;  /* 0x0000000803027211 */ /* 0x040fe400078f40ff */
[----:B------:R-:W-:Y:S02]  /*0100*/  LOP3.LUT R7, R6, 0xff00, RZ, 0xc0, !PT ;  /* 0x0000ff0006077812 */ /* 0x000fe400078ec0ff */
[----:B------:R-:W-:-:S02]  /*0110*/  LEA.HI R6, R3, R4, RZ, 0x8 ;  /* 0x0000000403067211 */ /* 0x000fc400078f40ff */
[----:B------:R-:W-:Y:S01]  /*0120*/  LOP3.LUT R5, R2, 0xff00, RZ, 0xc0, !PT ;  /* 0x0000ff0002057812 */ /* 0x000fe200078ec0ff */
[----:B------:R-:W-:Y:S01]  /*0130*/  IMAD.IADD R2, R10, 0x1, -R7 ;  /* 0x000000010a027824 */ /* 0x000fe200078e0a07 */
[----:B------:R-:W-:Y:S02]  /*0140*/  SHF.R.S32.HI R6, RZ, 0x8, R6 ;  /* 0x00000008ff067819 */ /* 0x000fe40000011406 */
[----:B------:R-:W-:Y:S01]  /*0150*/  LEA.HI R7, R3, R12, RZ, 0x8 ;  /* 0x0000000c03077211 */ /* 0x000fe200078f40ff */
[----:B------:R-:W-:Y:S01]  /*0160*/  IMAD.IADD R8, R8, 0x1, -R5 ;  /* 0x0000000108087824 */ /* 0x000fe200078e0a05 */
[----:B------:R-:W-:Y:S02]  /*0170*/  LEA.HI R5, R6, R6, RZ, 0x8 ;  /* 0x0000000606057211 */ /* 0x000fe400078f40ff */
[----:B------:R-:W-:Y:S02]  /*0180*/  LEA.HI R9, R9, R0, RZ, 0x8 ;  /* 0x0000000009097211 */ /* 0x000fe400078f40ff */
[----:B------:R-:W-:-:S02]  /*0190*/  LEA.HI R4, R3, R4, RZ, 0x10 ;  /* 0x0000000403047211 */ /* 0x000fc400078f80ff */
[----:B------:R-:W-:Y:S02]  /*01a0*/  LEA.HI R10, R3, R0, RZ, 0x10 ;  /* 0x00000000030a7211 */ /* 0x000fe400078f80ff */
[----:B------:R-:W-:Y:S02]  /*01b0*/  LOP3.LUT R3, R7, 0xff00, RZ, 0xc0, !PT ;  /* 0x0000ff0007037812 */ /* 0x000fe400078ec0ff */
[----:B------:R-:W-:Y:S02]  /*01c0*/  LOP3.LUT R5, R5, 0xff00, RZ, 0xc0, !PT ;  /* 0x0000ff0005057812 */ /* 0x000fe400078ec0ff */
[----:B------:R-:W-:Y:S02]  /*01d0*/  SHF.R.S32.HI R7, RZ, 0x8, R9 ;  /* 0x00000008ff077819 */ /* 0x000fe40000011409 */
[----:B------:R-:W-:Y:S01]  /*01e0*/  IADD3 R3, R12, -R3, RZ ;  /* 0x800000030c037210 */ /* 0x000fe20007ffe0ff */
[----:B------:R-:W-:Y:S01]  /*01f0*/  IMAD.IADD R6, R6, 0x1, -R5 ;  /* 0x0000000106067824 */ /* 0x000fe200078e0a05 */
[----:B------:R-:W-:-:S02]  /*0200*/  LEA.HI R5, R7, R7, RZ, 0x8 ;  /* 0x0000000707057211 */ /* 0x000fc400078f40ff */
[----:B------:R-:W-:Y:S02]  /*0210*/  LOP3.LUT R12, R2, 0xffff, RZ, 0xc0, !PT ;  /* 0x0000ffff020c7812 */ /* 0x000fe400078ec0ff */
[----:B------:R-:W-:Y:S02]  /*0220*/  LOP3.LUT R13, R3, 0xffff, RZ, 0xc0, !PT ;  /* 0x0000ffff030d7812 */ /* 0x000fe400078ec0ff */
[----:B------:R-:W-:Y:S02]  /*0230*/  PRMT R15, R4, 0xbb32, RZ ;  /* 0x0000bb32040f7816 */ /* 0x000fe400000000ff */
[----:B------:R-:W-:Y:S02]  /*0240*/  LOP3.LUT R14, R5, 0xff00, RZ, 0xc0, !PT ;  /* 0x0000ff00050e7812 */ /* 0x000fe400078ec0ff */
[----:B------:R-:W-:Y:S02]  /*0250*/  SHF.R.U32.HI R5, RZ, 0xf, R12 ;  /* 0x0000000fff057819 */ /* 0x000fe4000001160c */
[----:B------:R-:W-:Y:S01]  /*0260*/  SHF.R.U32.HI R12, RZ, 0xf, R13 ;  /* 0x0000000fff0c7819 */ /* 0x000fe2000001160d */
[----:B------:R-:W-:Y:S01]  /*0270*/  IMAD.MOV.U32 R13, RZ, RZ, R15 ;  /* 0x000000ffff0d7224 */ /* 0x000fe200078e000f */
[----:B------:R-:W-:Y:S01]  /*0280*/  PRMT R11, R10, 0xbb32, RZ ;  /* 0x0000bb320a0b7816 */ /* 0x000fe200000000ff */
[----:B------:R-:W-:Y:S01]  /*0290*/  IMAD.IADD R7, R7, 0x1, -R14 ;  /* 0x0000000107077824 */ /* 0x000fe200078e0a0e */
[----:B------:R-:W-:-:S02]  /*02a0*/  PRMT R15, R2, 0x5410, R3 ;  /* 0x00005410020f7816 */ /* 0x000fc40000000003 */
[----:B------:R-:W-:Y:S01]  /*02b0*/  PRMT R14, R5, 0x5410, R12 ;  /* 0x00005410050e7816 */ /* 0x000fe2000000000c */
[----:B------:R-:W-:Y:S01]  /*02c0*/  IMAD.IADD R5, R2, 0x1, R5 ;  /* 0x0000000102057824 */ /* 0x000fe200078e0205 */
[----:B------:R-:W-:Y:S02]  /*02d0*/  SHF.R.S32.HI R13, RZ, 0xf, R13 ;  /* 0x0000000fff0d7819 */ /* 0x000fe4000001140d */
[----:B------:R-:W-:Y:S01]  /*02e0*/  SHF.R.S32.HI R11, RZ, 0xf, R11 ;  /* 0x0000000fff0b7819 */ /* 0x000fe2000001140b */
[----:B------:R-:W-:Y:S01]  /*02f0*/  VIADD.16x2 R15, R15, R14 ;  /* 0x0000000e0f0f7236 */ /* 0x000fe20000000200 */
[----:B------:R-:W-:Y:S02]  /*0300*/  LOP3.LUT R16, R13, 0xffff, RZ, 0xc0, !PT ;  /* 0x0000ffff0d107812 */ /* 0x000fe400078ec0ff */
[----:B------:R-:W-:Y:S02]  /*0310*/  LOP3.LUT R13, R6, 0xffff, RZ, 0xc0, !PT ;  /* 0x0000ffff060d7812 */ /* 0x000fe400078ec0ff */
[----:B------:R-:W-:-:S02]  /*0320*/  LOP3.LUT R11, R11, 0xffff, RZ, 0xc0, !PT ;  /* 0x0000ffff0b0b7812 */ /* 0x000fc400078ec0ff */
[----:B------:R-:W-:Y:S02]  /*0330*/  LOP3.LUT R14, R7, 0xffff, RZ, 0xc0, !PT ;  /* 0x0000ffff070e7812 */ /* 0x000fe400078ec0ff */
[----:B------:R-:W-:Y:S02]  /*0340*/  SHF.R.U32.HI R16, RZ, 0xa, R16 ;  /* 0x0000000aff107819 */ /* 0x000fe40000011610 */
[----:B------:R-:W-:Y:S02]  /*0350*/  SHF.R.U32.HI R13, RZ, 0xf, R13 ;  /* 0x0000000fff0d7819 */ /* 0x000fe4000001160d */
[----:B------:R-:W-:Y:S02]  /*0360*/  SHF.R.U32.HI R11, RZ, 0xa, R11 ;  /* 0x0000000aff0b7819 */ /* 0x000fe4000001160b */
[----:B------:R-:W-:Y:S02]  /*0370*/  SHF.R.U32.HI R14, RZ, 0xf, R14 ;  /* 0x0000000fff0e7819 */ /* 0x000fe4000001160e */
[----:B------:R-:W-:-:S02]  /*0380*/  PRMT R17, R6, 0x7610, R4 ;  /* 0x0000761006117816 */ /* 0x000fc40000000004 */
[----:B------:R-:W-:Y:S02]  /*0390*/  PRMT R16, R13, 0x5410, R16 ;  /* 0x000054100d107816 */ /* 0x000fe40000000010 */
[----:B------:R-:W-:Y:S02]  /*03a0*/  PRMT R18, R7, 0x7610, R10 ;  /* 0x0000761007127816 */ /* 0x000fe4000000000a */
[----:B------:R-:W-:Y:S01]  /*03b0*/  PRMT R11, R14, 0x5410, R11 ;  /* 0x000054100e0b7816 */ /* 0x000fe2000000000b */
[----:B------:R-:W-:Y:S01]  /*03c0*/  VIADD.16x2 R17, R17, R16 ;  /* 0x0000001011117236 */ /* 0x000fe20000000200 */
[----:B------:R-:W-:Y:S02]  /*03d0*/  LOP3.LUT R15, R15, 0xfffefffe, RZ, 0xc0, !PT ;  /* 0xfffefffe0f0f7812 */ /* 0x000fe400078ec0ff */
[----:B------:R-:W-:Y:S01]  /*03e0*/  LOP3.LUT R9, R9, 0xff00, RZ, 0xc0, !PT ;  /* 0x0000ff0009097812 */ /* 0x000fe200078ec0ff */
[----:B------:R-:W-:Y:S01]  /*03f0*/  VIADD.16x2 R16, R18, R11 ;  /* 0x0000000b12107236 */ /* 0x000fe20000000200 */
[----:B------:R-:W-:Y:S01]  /*0400*/  PRMT R18, R15, 0xbb32, RZ ;  /* 0x0000bb320f127816 */ /* 0x000fe200000000ff */
[----:B------:R-:W-:Y:S01]  /*0410*/  IMAD.MOV R19, RZ, RZ, -R15 ;  /* 0x000000ffff137224 */ /* 0x000fe200078e0a0f */
[----:B------:R-:W-:Y:S01]  /*0420*/  LOP3.LUT R15, R17, 0xffc0fffe, RZ, 0xc0, !PT ;  /* 0xffc0fffe110f7812 */ /* 0x000fe200078ec0ff */
[----:B------:R-:W-:Y:S01]  /*0430*/  IMAD.IADD R9, R0, 0x1, -R9 ;  /* 0x0000000100097824 */ /* 0x000fe200078e0a09 */
[----:B------:R-:W-:Y:S01]  /*0440*/  LOP3.LUT R16, R16, 0xffc0fffe, RZ, 0xc0, !PT ;  /* 0xffc0fffe10107812 */ /* 0x000fe200078ec0ff */
[----:B------:R-:W-:Y:S01]  /*0450*/  IMAD.MOV R18, RZ, RZ, -R18 ;  /* 0x000000ffff127224 */ /* 0x000fe200078e0a12 */
[----:B------:R-:W-:-:S02]  /*0460*/  PRMT R11, R19, 0x7710, RZ ;  /* 0x00007710130b7816 */ /* 0x000fc400000000ff */
[----:B------:R-:W-:Y:S01]  /*0470*/  IADD3 R17, RZ, -R15, RZ ;  /* 0x8000000fff117210 */ /* 0x000fe20007ffe0ff */
[----:B------:R-:W-:Y:S01]  /*0480*/  IMAD.MOV R19, RZ, RZ, -R16 ;  /* 0x000000ffff137224 */ /* 0x000fe200078e0a10 */
[----:B------:R-:W-:Y:S01]  /*0490*/  PRMT R18, R18, 0x7710, RZ ;  /* 0x0000771012127816 */ /* 0x000fe200000000ff */
[----:B------:R-:W-:Y:S01]  /*04a0*/  IMAD.IADD R2, R2, 0x1, R11 ;  /* 0x0000000102027824 */ /* 0x000fe200078e020b */
[----:B------:R-:W-:Y:S01]  /*04b0*/  PRMT R15, R15, 0xbb32, RZ ;  /* 0x0000bb320f0f7816 */ /* 0x000fe200000000ff */
[----:B------:R-:W-:Y:S01]  /*04c0*/  IMAD.IADD R11, R3, 0x1, R12 ;  /* 0x00000001030b7824 */ /* 0x000fe200078e020c */
[----:B------:R-:W-:Y:S01]  /*04d0*/  PRMT R17, R17, 0x7710, RZ ;  /* 0x0000771011117816 */ /* 0x000fe200000000ff */
[----:B------:R-:W-:Y:S01]  /*04e0*/  IMAD.IADD R3, R3, 0x1, R18 ;  /* 0x0000000103037824 */ /* 0x000fe200078e0212 */
[----:B------:R-:W-:Y:S01]  /*04f0*/  PRMT R18, R19, 0x7710, RZ ;  /* 0x0000771013127816 */ /* 0x000fe200000000ff */
[----:B------:R-:W-:Y:S01]  /*0500*/  IMAD.IADD R12, R6, 0x1, R13 ;  /* 0x00000001060c7824 */ /* 0x000fe200078e020d */
[----:B------:R-:W-:Y:S01]  /*0510*/  PRMT R16, R16, 0xbb32, RZ ;  /* 0x0000bb3210107816 */ /* 0x000fe200000000ff */
[C-C-:B------:R-:W-:Y:S01]  /*0520*/  IMAD.IADD R13, R7.reuse, 0x1, R14.reuse ;  /* 0x00000001070d7824 */ /* 0x140fe200078e020e */
[----:B------:R-:W-:Y:S01]  /*0530*/  PRMT R14, R10, 0x7632, R14 ;  /* 0x000076320a0e7816 */ /* 0x000fe2000000000e */
[----:B------:R-:W-:Y:S01]  /*0540*/  IMAD.IADD R7, R7, 0x1, R18 ;  /* 0x0000000107077824 */ /* 0x000fe200078e0212 */
[----:B------:R-:W-:Y:S01]  /*0550*/  IADD3 R18, RZ, -R15, RZ ;  /* 0x8000000fff127210 */ /* 0x000fe20007ffe0ff */
[----:B------:R-:W-:Y:S01]  /*0560*/  IMAD.IADD R6, R6, 0x1, R17 ;  /* 0x0000000106067824 */ /* 0x000fe200078e0211 */
[----:B------:R-:W-:Y:S01]  /*0570*/  PRMT R15, R4, 0x7632, R15 ;  /* 0x00007632040f7816 */ /* 0x000fe2000000000f */
[----:B------:R-:W-:Y:S01]  /*0580*/  IMAD.MOV R17, RZ, RZ, -R16 ;  /* 0x000000ffff117224 */ /* 0x000fe200078e0a10 */
[----:B------:R-:W-:-:S02]  /*0590*/  PRMT R16, R18, 0x7710, RZ ;  /* 0x0000771012107816 */ /* 0x000fc400000000ff */
[----:B------:R-:W-:Y:S02]  /*05a0*/  PRMT R18, R9, 0x9910, RZ ;  /* 0x0000991009127816 */ /* 0x000fe400000000ff */
[----:B------:R-:W-:Y:S01]  /*05b0*/  PRMT R17, R17, 0x7710, RZ ;  /* 0x0000771011117816 */ /* 0x000fe200000000ff */
[----:B------:R-:W-:Y:S01]  /*05c0*/  IMAD.IADD R9, R15, 0x1, R16 ;  /* 0x000000010f097824 */ /* 0x000fe200078e0210 */
[----:B------:R-:W-:Y:S01]  /*05d0*/  LOP3.LUT R15, R10, 0xffff0000, RZ, 0xc0, !PT ;  /* 0xffff00000a0f7812 */ /* 0x000fe200078ec0ff */
[----:B------:R-:W-:Y:S01]  /*05e0*/  IMAD.MOV.U32 R16, RZ, RZ, R18 ;  /* 0x000000ffff107224 */ /* 0x000fe200078e0012 */
[----:B------:R-:W-:Y:S01]  /*05f0*/  PRMT R12, R12, 0x9910, RZ ;  /* 0x000099100c0c7816 */ /* 0x000fe200000000ff */
[----:B------:R-:W-:Y:S01]  /*0600*/  IMAD.SHL.U32 R9, R9, 0x4, RZ ;  /* 0x0000000409097824 */ /* 0x000fe200078e00ff */
[----:B------:R-:W-:Y:S01]  /*0610*/  PRMT R19, R8, 0x9910, RZ ;  /* 0x0000991008137816 */ /* 0x000fe200000000ff */
[----:B------:R-:W-:Y:S01]  /*0620*/  IMAD.IADD R8, R14, 0x1, R17 ;  /* 0x000000010e087824 */ /* 0x000fe200078e0211 */
[----:B------:R-:W-:-:S02]  /*0630*/  SHF.R.S32.HI R16, RZ, 0x1, R16 ;  /* 0x00000001ff107819 */ /* 0x000fc40000011410 */
[----:B------:R-:W-:Y:S01]  /*0640*/  LOP3.LUT R10, R4, 0xffff0000, RZ, 0xc0, !PT ;  /* 0xffff0000040a7812 */ /* 0x000fe200078ec0ff */
[----:B------:R-:W-:Y:S01]  /*0650*/  IMAD.MOV.U32 R14, RZ, RZ, R19 ;  /* 0x000000ffff0e7224 */ /* 0x000fe200078e0013 */
[----:B------:R-:W-:Y:S01]  /*0660*/  PRMT R4, R13, 0x9910, RZ ;  /* 0x000099100d047816 */ /* 0x000fe200000000ff */
[----:B------:R-:W-:Y:S01]  /*0670*/  IMAD.SHL.U32 R8, R8, 0x4, RZ ;  /* 0x0000000408087824 */ /* 0x000fe200078e00ff */
[----:B------:R-:W-:Y:S02]  /*0680*/  PRMT R13, R16, 0x9910, RZ ;  /* 0x00009910100d7816 */ /* 0x000fe400000000ff */
[----:B------:R-:W-:Y:S02]  /*0690*/  PRMT R17, R11, 0x9910, RZ ;  /* 0x000099100b117816 */ /* 0x000fe400000000ff */
[----:B------:R-:W-:Y:S01]  /*06a0*/  PRMT R16, R5, 0x9910, RZ ;  /* 0x0000991005107816 */ /* 0x000fe200000000ff */
[----:B------:R-:W-:Y:S01]  /*06b0*/  IMAD.MOV.U32 R5, RZ, RZ, R12 ;  /* 0x000000ffff057224 */ /* 0x000fe200078e000c */
[----:B------:R-:W-:Y:S01]  /*06c0*/  SHF.R.S32.HI R4, RZ, 0x1, R4 ;  /* 0x00000001ff047819 */ /* 0x000fe20000011404 */
[----:B------:R-:W-:Y:S01]  /*06d0*/  IMAD.MOV.U32 R12, RZ, RZ, R17 ;  /* 0x000000ffff0c7224 */ /* 0x000fe200078e0011 */
[----:B------:R-:W-:Y:S01]  /*06e0*/  MOV R11, R16 ;  /* 0x00000010000b7202 */ /* 0x000fe20000000f00 */
[----:B------:R-:W-:Y:S01]  /*06f0*/  IMAD.MOV.U32 R25, RZ, RZ, R13 ;  /* 0x000000ffff197224 */ /* 0x000fe200078e000d */
[----:B------:R-:W-:-:S02]  /*0700*/  SHF.R.S32.HI R5, RZ, 0x1, R5 ;  /* 0x00000001ff057819 */ /* 0x000fc40000011405 */
[----:B------:R-:W-:Y:S02]  /*0710*/  PRMT R16, R4, 0x9910, RZ ;  /* 0x0000991004107816 */ /* 0x000fe400000000ff */
[----:B------:R-:W-:Y:S02]  /*0720*/  SHF.R.S32.HI R11, RZ, 0x1, R11 ;  /* 0x00000001ff0b7819 */ /* 0x000fe4000001140b */
[----:B------:R-:W-:Y:S01]  /*0730*/  SHF.R.S32.HI R4, RZ, 0x1, R12 ;  /* 0x00000001ff047819 */ /* 0x000fe2000001140c */
[----:B------:R-:W-:Y:S01]  /*0740*/  IMAD.MOV.U32 R12, RZ, RZ, R16 ;  /* 0x000000ffff0c7224 */ /* 0x000fe200078e0010 */
[----:B------:R-:W-:Y:S02]  /*0750*/  PRMT R5, R5, 0x9910, RZ ;  /* 0x0000991005057816 */ /* 0x000fe400000000ff */
[----:B------:R-:W-:Y:S01]  /*0760*/  PRMT R11, R11, 0x9910, RZ ;  /* 0x000099100b0b7816 */ /* 0x000fe200000000ff */
[----:B------:R-:W-:Y:S01]  /*0770*/  IMAD R18, R12, 0x80, R15 ;  /* 0x000000800c127824 */ /* 0x000fe200078e020f */
[----:B------:R-:W-:Y:S01]  /*0780*/  PRMT R16, R4, 0x9910, RZ ;  /* 0x0000991004107816 */ /* 0x000fe200000000ff */
[----:B------:R-:W-:Y:S01]  /*0790*/  IMAD.MOV.U32 R4, RZ, RZ, R5 ;  /* 0x000000ffff047224 */ /* 0x000fe200078e0005 */
[----:B------:R-:W-:Y:S01]  /*07a0*/  SHF.R.S32.HI R14, RZ, 0x1, R14 ;  /* 0x00000001ff0e7819 */ /* 0x000fe2000001140e */
[----:B------:R-:W-:Y:S01]  /*07b0*/  IMAD.MOV.U32 R5, RZ, RZ, R11 ;  /* 0x000000ffff057224 */ /* 0x000fe200078e000b */
[----:B------:R-:W-:Y:S01]  /*07c0*/  PRMT R21, R2, 0x9910, RZ ;  /* 0x0000991002157816 */ /* 0x000fe200000000ff */
[----:B------:R-:W-:Y:S01]  /*07d0*/  IMAD.MOV.U32 R11, RZ, RZ, R16 ;  /* 0x000000ffff0b7224 */ /* 0x000fe200078e0010 */
[----:B------:R-:W-:Y:S01]  /*07e0*/  PRMT R17, R14, 0x9910, RZ ;  /* 0x000099100e117816 */ /* 0x000fe200000000ff */
[--C-:B------:R-:W-:Y:S01]  /*07f0*/  IMAD R16, R4, 0x80, R10.reuse ;  /* 0x0000008004107824 */ /* 0x100fe200078e020a */
[----:B------:R-:W-:Y:S01]  /*0800*/  IADD3 R20, R18, R5, RZ ;  /* 0x0000000512147210 */ /* 0x000fe20007ffe0ff */
[----:B------:R-:W-:Y:S01]  /*0810*/  IMAD.IADD R18, R18, 0x1, R11 ;  /* 0x0000000112127824 */ /* 0x000fe200078e020b */
[----:B------:R-:W-:Y:S01]  /*0820*/  PRMT R13, R6, 0x9910, RZ ;  /* 0x00009910060d7816 */ /* 0x000fe200000000ff */
[C---:B------:R-:W-:Y:S01]  /*0830*/  IMAD.IADD R14, R16.reuse, 0x1, R5 ;  /* 0x00000001100e7824 */ /* 0x040fe200078e0205 */
[----:B------:R-:W-:Y:S01]  /*0840*/  PRMT R19, R3, 0x9910, RZ ;  /* 0x0000991003137816 */ /* 0x000fe200000000ff */
[----:B------:R-:W-:Y:S01]  /*0850*/  IMAD.IADD R16, R16, 0x1, R11 ;  /* 0x0000000110107824 */ /* 0x000fe200078e020b */
[----:B------:R-:W-:Y:S01]  /*0860*/  PRMT R11, R7, 0x9910, RZ ;  /* 0x00009910070b7816 */ /* 0x000fe200000000ff */
[----:B------:R-:W-:Y:S01]  /*0870*/  IMAD.MOV.U32 R5, RZ, RZ, R17 ;  /* 0x000000ffff057224 */ /* 0x000fe200078e0011 */
[----:B------:R-:W-:Y:S01]  /*0880*/  LEA R14, R21, R14, 0xe ;  /* 0x0000000e150e7211 */ /* 0x000fe200078e70ff */
[----:B------:R-:W-:Y:S01]  /*0890*/  IMAD R10, R13, 0x8000, R10 ;  /* 0x000080000d0a7824 */ /* 0x000fe200078e020a */
[----:B------:R-:W-:Y:S01]  /*08a0*/  PRMT R8, R8, 0x9910, RZ ;  /* 0x0000991008087816 */ /* 0x000fe200000000ff */
[----:B------:R-:W-:-:S02]  /*08b0*/  IMAD.MOV.U32 R2, RZ, RZ, R11 ;  /* 0x000000ffff027224 */ /* 0x000fc400078e000b */
[----:B------:R-:W-:Y:S02]  /*08c0*/  IMAD R29, R21, 0x4000, R20 ;  /* 0x00004000151d7824 */ /* 0x000fe400078e0214 */
[----:B------:R-:W-:Y:S01]  /*08d0*/  IMAD R27, R19, 0x4000, R18 ;  /* 0x00004000131b7824 */ /* 0x000fe200078e0212 */
[C---:B------:R-:W-:Y:S01]  /*08e0*/  LEA R22, R2.reuse, R15, 0xf ;  /* 0x0000000f02167211 */ /* 0x040fe200078e78ff */
[C---:B------:R-:W-:Y:S02]  /*08f0*/  IMAD R29, R2.reuse, 0x8000, R29 ;  /* 0x00008000021d7824 */ /* 0x040fe400078e021d */
[----:B------:R-:W-:Y:S02]  /*0900*/  IMAD R27, R2, 0x8000, R27 ;  /* 0x00008000021b7824 */ /* 0x000fe400078e021b */
[--C-:B------:R-:W-:Y:S01]  /*0910*/  IMAD.IADD R18, R25, 0x1, R22.reuse ;  /* 0x0000000119127824 */ /* 0x100fe200078e0216 */
[----:B------:R-:W1:Y:S01]  /*0920*/  LDC.64 R2, c[0x0][0x218] ;  /* 0x00008600ff027b82 */ /* 0x000e620000000a00 */
[----:B------:R-:W-:Y:S01]  /*0930*/  IMAD.IADD R15, R5, 0x1, R22 ;  /* 0x00000001050f7824 */ /* 0x000fe200078e0216 */
[----:B------:R-:W-:Y:S01]  /*0940*/  IADD3 R5, R5, R10, RZ ;  /* 0x0000000a05057210 */ /* 0x000fe20007ffe0ff */
[----:B------:R-:W-:-:S02]  /*0950*/  IMAD.IADD R25, R25, 0x1, R10 ;  /* 0x0000000119197824 */ /* 0x000fc400078e020a */
[----:B------:R-:W-:Y:S02]  /*0960*/  IMAD.SHL.U32 R7, R7, 0x2, RZ ;  /* 0x0000000207077824 */ /* 0x000fe400078e00ff */
[----:B------:R-:W-:Y:S01]  /*0970*/  IMAD.SHL.U32 R6, R6, 0x2, RZ ;  /* 0x0000000206067824 */ /* 0x000fe200078e00ff */
[----:B------:R-:W2:Y:S01]  /*0980*/  LDC.64 R10, c[0x0][0x210] ;  /* 0x00008400ff0a7b82 */ /* 0x000ea20000000a00 */
[----:B------:R-:W-:Y:S01]  /*0990*/  IMAD R16, R19, 0x4000, R16 ;  /* 0x0000400013107824 */ /* 0x000fe200078e0210 */
[----:B------:R-:W-:Y:S01]  /*09a0*/  PRMT R17, R7, 0x9910, RZ ;  /* 0x0000991007117816 */ /* 0x000fe200000000ff */
[----:B------:R-:W-:Y:S01]  /*09b0*/  IMAD R23, R13, 0x8000, R14 ;  /* 0x000080000d177824 */ /* 0x000fe200078e020e */
[----:B------:R-:W-:Y:S01]  /*09c0*/  PRMT R7, R9, 0x9910, RZ ;  /* 0x0000991009077816 */ /* 0x000fe200000000ff */
[----:B------:R-:W-:Y:S01]  /*09d0*/  IMAD R13, R13, 0x8000, R16 ;  /* 0x000080000d0d7824 */ /* 0x000fe200078e0210 */
[----:B------:R-:W-:Y:S01]  /*09e0*/  PRMT R6, R6, 0x9910, RZ ;  /* 0x0000991006067816 */ /* 0x000fe200000000ff */
[----:B------:R-:W-:Y:S01]  /*09f0*/  IMAD R25, R4, 0x80, R25 ;  /* 0x0000008004197824 */ /* 0x000fe200078e0219 */
[----:B------:R-:W-:Y:S01]  /*0a00*/  LEA R9, R12, R15, 0x7 ;  /* 0x0000000f0c097211 */ /* 0x000fe200078e38ff */
[----:B------:R-:W-:-:S02]  /*0a10*/  IMAD.MOV.U32 R24, RZ, RZ, R7 ;  /* 0x000000ffff187224 */ /* 0x000fc400078e0007 */
[----:B------:R-:W-:Y:S02]  /*0a20*/  IMAD R15, R4, 0x80, R5 ;  /* 0x00000080040f7824 */ /* 0x000fe400078e0205 */
[----:B------:R-:W-:Y:S02]  /*0a30*/  IMAD.IADD R24, R6, 0x1, R24 ;  /* 0x0000000106187824 */ /* 0x000fe400078e0218 */
[----:B------:R-:W-:Y:S02]  /*0a40*/  IMAD R7, R12, 0x80, R18 ;  /* 0x000000800c077824 */ /* 0x000fe400078e0212 */
[----:B------:R-:W-:Y:S02]  /*0a50*/  IMAD.IADD R17, R17, 0x1, R8 ;  /* 0x0000000111117824 */ /* 0x000fe400078e0208 */
[----:B--2---:R-:W-:-:S04]  /*0a60*/  IMAD.WIDE R4, R13, 0x4, R10 ;  /* 0x000000040d047825 */ /* 0x004fc800078e020a */
[----:B------:R-:W-:Y:S02]  /*0a70*/  IMAD.WIDE R12, R15, 0x4, R10 ;  /* 0x000000040f0c7825 */ /* 0x000fe400078e020a */
[----:B------:R-:W2:Y:S02]  /*0a80*/  LDG.E.EL R4, desc[UR4][R4.64] ;  /* 0x0000000404047981 */ /* 0x000ea4000c2e1900 */
[----:B-1----:R-:W-:Y:S02]  /*0a90*/  IMAD.WIDE R14, R24, 0x4, R2 ;  /* 0x00000004180e7825 */ /* 0x002fe400078e0202 */
[----:B------:R-:W3:Y:S02]  /*0aa0*/  LDG.E.EL R12, desc[UR4][R12.64] ;  /* 0x000000040c0c7981 */ /* 0x000ee4000c2e1900 */
[--C-:B------:R-:W-:Y:S02]  /*0ab0*/  IMAD.WIDE R6, R7, 0x4, R10.reuse ;  /* 0x0000000407067825 */ /* 0x100fe400078e020a */
[----:B------:R-:W3:Y:S02]  /*0ac0*/  LDG.E.EL R15, desc[UR4][R14.64] ;  /* 0x000000040e0f7981 */ /* 0x000ee4000c2e1900 */
[----:B------:R-:W-:-:S02]  /*0ad0*/  IMAD.WIDE R8, R9, 0x4, R10 ;  /* 0x0000000409087825 */ /* 0x000fc400078e020a */
[----:B------:R-:W4:Y:S02]  /*0ae0*/  LDG.E.EL R6, desc[UR4][R6.64] ;  /* 0x0000000406067981 */ /* 0x000f24000c2e1900 */
[----:B------:R-:W-:-:S04]  /*0af0*/  IMAD.WIDE R28, R29, 0x4, R10 ;  /* 0x000000041d1c7825 */ /* 0x000fc800078e020a */
[--C-:B------:R-:W-:Y:S01]  /*0b00*/  IMAD.WIDE R26, R27, 0x4, R10.reuse ;  /* 0x000000041b1a7825 */ /* 0x100fe200078e020a */
[----:B------:R-:W5:Y:S03]  /*0b10*/  LDG.E.EL R20, desc[UR4][R28.64] ;  /* 0x000000041c147981 */ /* 0x000f66000c2e1900 */
[----:B------:R-:W-:Y:S01]  /*0b20*/  IMAD.WIDE R22, R23, 0x4, R10 ;  /* 0x0000000417167825 */ /* 0x000fe200078e020a */
[----:B------:R1:W2:Y:S03]  /*0b30*/  LDG.E.EL R7, desc[UR4][R8.64] ;  /* 0x0000000408077981 */ /* 0x0002a6000c2e1900 */
[----:B------:R-:W-:Y:S01]  /*0b40*/  IMAD.WIDE R16, R17, 0x4, R2 ;  /* 0x0000000411107825 */ /* 0x000fe200078e0202 */
[----:B------:R1:W2:Y:S03]  /*0b50*/  LDG.E.EL R18, desc[UR4][R26.64] ;  /* 0x000000041a127981 */ /* 0x0002a6000c2e1900 */
[----:B------:R-:W-:Y:S01]  /*0b60*/  IMAD.WIDE R10, R25, 0x4, R10 ;  /* 0x00000004190a7825 */ /* 0x000fe200078e020a */
[----:B------:R-:W2:Y:S03]  /*0b70*/  LDG.E.EL R22, desc[UR4][R22.64] ;  /* 0x0000000416167981 */ /* 0x000ea6000c2e1900 */
[----:B------:R-:W-:-:S02]  /*0b80*/  IMAD.IADD R25, R21, 0x1, R24 ;  /* 0x0000000115197824 */ /* 0x000fc400078e0218 */
[----:B-1----:R-:W-:Y:S01]  /*0b90*/  IMAD.IADD R9, R19, 0x1, R24 ;  /* 0x0000000113097824 */ /* 0x002fe200078e0218 */
[----:B------:R-:W2:Y:S01]  /*0ba0*/  LDG.E.EL R11, desc[UR4][R10.64] ;  /* 0x000000040a0b7981 */ /* 0x000ea2000c2e1900 */
[----:B------:R-:W-:-:S04]  /*0bb0*/  IMAD.WIDE R24, R25, 0x4, R2 ;  /* 0x0000000419187825 */ /* 0x000fc800078e0202 */
[--C-:B0-----:R-:W-:Y:S02]  /*0bc0*/  IMAD.WIDE R26, R21, 0x4, R16.reuse ;  /* 0x00000004151a7825 */ /* 0x101fe400078e0210 */
[----:B------:R-:W4:Y:S02]  /*0bd0*/  LDG.E.EL R25, desc[UR4][R24.64] ;  /* 0x0000000418197981 */ /* 0x000f24000c2e1900 */
[----:B------:R-:W-:Y:S02]  /*0be0*/  IMAD.WIDE R28, R19, 0x4, R16 ;  /* 0x00000004131c7825 */ /* 0x000fe400078e0210 */
[----:B------:R-:W5:Y:S02]  /*0bf0*/  LDG.E.EL R16, desc[UR4][R16.64] ;  /* 0x0000000410107981 */ /* 0x000f64000c2e1900 */
[----:B------:R-:W-:Y:S02]  /*0c00*/  IMAD.WIDE R2, R9, 0x4, R2 ;  /* 0x0000000409027825 */ /* 0x000fe400078e0202 */
[----:B------:R-:W5:Y:S01]  /*0c10*/  LDG.E.EL R27, desc[UR4][R26.64] ;  /* 0x000000041a1b7981 */ /* 0x000f62000c2e1900 */
[----:B------:R-:W0:Y:S03]  /*0c20*/  LDC.64 R8, c[0x0][0x220] ;  /* 0x00008800ff087b82 */ /* 0x000e260000000a00 */
[----:B------:R-:W5:Y:S04]  /*0c30*/  LDG.E.EL R29, desc[UR4][R28.64] ;  /* 0x000000041c1d7981 */ /* 0x000f68000c2e1900 */
[----:B------:R0:W5:Y:S02]  /*0c40*/  LDG.E.EL R13, desc[UR4][R2.64] ;  /* 0x00000004020d7981 */ /* 0x000164000c2e1900 */
[----:B0-----:R-:W-:Y:S01]  /*0c50*/  IMAD.WIDE R2, R0, 0x4, R8 ;  /* 0x0000000400027825 */ /* 0x001fe200078e0208 */
[----:B---3--:R-:W-:-:S03]  /*0c60*/  FSETP.GT.AND P6, PT, R12, -R15, PT ;  /* 0x8000000f0c00720b */ /* 0x008fc60003fc4000 */
[----:B------:R-:W-:-:S10]  /*0c70*/  FADD R10, R12, R15 ;  /* 0x0000000f0c0a7221 */ /* 0x000fd40000000000 */
[----:B------:R-:W-:Y:S01]  /*0c80*/  @!P6 FMUL R10, R10, 0.10000000149011611938 ;  /* 0x3dcccccd0a0ae820 */ /* 0x000fe20000400000 */
[----:B--2---:R-:W-:Y:S02]  /*0c90*/  FSETP.GT.AND P0, PT, R11, -R15, PT ;  /* 0x8000000f0b00720b */ /* 0x004fe40003f04000 */
[----:B----4-:R-:W-:Y:S02]  /*0ca0*/  FSETP.GT.AND P3, PT, R22, -R25, PT ;  /* 0x800000191600720b */ /* 0x010fe40003f64000 */
[-C--:B-----5:R-:W-:Y:S02]  /*0cb0*/  FSETP.GT.AND P1, PT, R7, -R16.reuse, PT ;  /* 0x800000100700720b */ /* 0x0a0fe40003f24000 */
[----:B------:R-:W-:Y:S02]  /*0cc0*/  FSETP.GT.AND P2, PT, R6, -R16, PT ;  /* 0x800000100600720b */ /* 0x000fe40003f44000 */
[----:B------:R-:W-:Y:S02]  /*0cd0*/  FSETP.GT.AND P4, PT, R20, -R27, PT ;  /* 0x8000001b1400720b */ /* 0x000fe40003f84000 */
[----:B------:R-:W-:-:S02]  /*0ce0*/  FSETP.GT.AND P5, PT, R18, -R29, PT ;  /* 0x8000001d1200720b */ /* 0x000fc40003fa4000 */
[C---:B------:R-:W-:Y:S01]  /*0cf0*/  FSETP.GT.AND P6, PT, R4.reuse, -R13, PT ;  /* 0x8000000d0400720b */ /* 0x040fe20003fc4000 */
[----:B------:R-:W-:Y:S01]  /*0d00*/  FADD R8, R11, R15 ;  /* 0x0000000f0b087221 */ /* 0x000fe20000000000 */
[----:B------:R-:W-:Y:S01]  /*0d10*/  FADD R11, R4, R13 ;  /* 0x0000000d040b7221 */ /* 0x000fe20000000000 */
[----:B------:R-:W-:Y:S01]  /*0d20*/  FADD R9, R22, R25 ;  /* 0x0000001916097221 */ /* 0x000fe20000000000 */
[----:B------:R-:W-:Y:S01]  /*0d30*/  FADD R13, R20, R27 ;  /* 0x0000001b140d7221 */ /* 0x000fe20000000000 */
[--C-:B------:R-:W-:Y:S01]  /*0d40*/  FADD R14, R7, R16.reuse ;  /* 0x00000010070e7221 */ /* 0x100fe20000000000 */
[----:B------:R-:W-:Y:S01]  /*0d50*/  FADD R12, R6, R16 ;  /* 0x00000010060c7221 */ /* 0x000fe20000000000 */
[----:B------:R-:W-:Y:S01]  /*0d60*/  FADD R15, R18, R29 ;  /* 0x0000001d120f7221 */ /* 0x000fe20000000000 */
[----:B------:R-:W-:Y:S01]  /*0d70*/  @!P0 FMUL R8, R8, 0.10000000149011611938 ;  /* 0x3dcccccd08088820 */ /* 0x000fe20000400000 */
[----:B------:R-:W-:Y:S01]  /*0d80*/  @!P1 FMUL R14, R14, 0.10000000149011611938 ;  /* 0x3dcccccd0e0e9820 */ /* 0x000fe20000400000 */
[----:B------:R-:W-:Y:S01]  /*0d90*/  @!P2 FMUL R12, R12, 0.10000000149011611938 ;  /* 0x3dcccccd0c0ca820 */ /* 0x000fe20000400000 */
[----:B------:R-:W-:Y:S01]  /*0da0*/  @!P3 FMUL R9, R9, 0.10000000149011611938 ;  /* 0x3dcccccd0909b820 */ /* 0x000fe20000400000 */
[----:B------:R-:W-:Y:S01]  /*0db0*/  @!P4 FMUL R13, R13, 0.10000000149011611938 ;  /* 0x3dcccccd0d0dc820 */ /* 0x000fe20000400000 */
[----:B------:R-:W-:Y:S01]  /*0dc0*/  @!P5 FMUL R15, R15, 0.10000000149011611938 ;  /* 0x3dcccccd0f0fd820 */ /* 0x000fe20000400000 */
[----:B------:R-:W-:-:S04]  /*0dd0*/  @!P6 FMUL R11, R11, 0.10000000149011611938 ;  /* 0x3dcccccd0b0be820 */ /* 0x000fc80000400000 */
[----:B------:R-:W-:Y:S04]  /*0de0*/  STG.E.128 desc[UR4][R2.64], R12 ;  /* 0x0000000c02007986 */ /* 0x000fe8000c101d04 */
[----:B------:R-:W-:Y:S01]  /*0df0*/  STG.E.128 desc[UR4][R2.64+0x800], R8 ;  /* 0x0008000802007986 */ /* 0x000fe2000c101d04 */
[----:B------:R-:W-:Y:S05]  /*0e00*/  EXIT ;  /* 0x000000000000794d */ /* 0x000fea0003800000 */
.L_x_0:
[----:B------:R-:W-:-:S00]  /*0e10*/  BRA `(.L_x_0) ;  /* 0xfffffffc00fc7947 */ /* 0x000fc0000383ffff */
[----:B------:R-:W-:-:S00]  /*0e20*/  NOP ;  /* 0x0000000000007918 */ /* 0x000fc00000000000 */
        /* <DEDUP_REMOVED lines=13> */
.L_x_1:


//--------------------- .nv.constant0.triton_poi_fused_leaky_relu_4 --------------------------
	.section	.nv.constant0.triton_poi_fused_leaky_relu_4,"a",@progbits
	.sectionflags	@""
	.align	4
.nv.constant0.triton_poi_fused_leaky_relu_4:
	.zero		556
